//
// Generated by NVIDIA NVVM Compiler
//
// Compiler Build ID: CL-36424714
// Cuda compilation tools, release 13.0, V13.0.88
// Based on NVVM 20.0.0
//

.version 9.0
.target sm_100
.address_size 64

	// .globl	_Z15matrixAddKernelPfS_ii

.visible .entry _Z15matrixAddKernelPfS_ii(
	.param .u64 .ptr .align 1 _Z15matrixAddKernelPfS_ii_param_0,
	.param .u64 .ptr .align 1 _Z15matrixAddKernelPfS_ii_param_1,
	.param .u32 _Z15matrixAddKernelPfS_ii_param_2,
	.param .u32 _Z15matrixAddKernelPfS_ii_param_3
)
{
	.reg .pred 	%p<4>;
	.reg .b32 	%r<14>;
	.reg .b32 	%f<4>;
	.reg .b64 	%rd<8>;

	ld.param.u64 	%rd1, [_Z15matrixAddKernelPfS_ii_param_0];
	ld.param.u64 	%rd2, [_Z15matrixAddKernelPfS_ii_param_1];
	ld.param.u32 	%r3, [_Z15matrixAddKernelPfS_ii_param_2];
	ld.param.u32 	%r4, [_Z15matrixAddKernelPfS_ii_param_3];
	mov.u32 	%r6, %ctaid.x;
	mov.u32 	%r7, %ntid.x;
	mov.u32 	%r8, %tid.x;
	mad.lo.s32 	%r1, %r6, %r7, %r8;
	mov.u32 	%r9, %ctaid.y;
	mov.u32 	%r10, %ntid.y;
	mov.u32 	%r11, %tid.y;
	mad.lo.s32 	%r12, %r9, %r10, %r11;
	setp.ge.s32 	%p1, %r1, %r3;
	setp.ge.s32 	%p2, %r12, %r4;
	or.pred  	%p3, %p1, %p2;
	@%p3 bra 	$L__BB0_2;
	cvta.to.global.u64 	%rd3, %rd1;
	cvta.to.global.u64 	%rd4, %rd2;
	mad.lo.s32 	%r13, %r3, %r12, %r1;
	mul.wide.s32 	%rd5, %r13, 4;
	add.s64 	%rd6, %rd3, %rd5;
	ld.global.f32 	%f1, [%rd6];
	add.s64 	%rd7, %rd4, %rd5;
	ld.global.f32 	%f2, [%rd7];
	add.f32 	%f3, %f1, %f2;
	st.global.f32 	[%rd6], %f3;
$L__BB0_2:
	ret;

}


// ===== COMPILED SASS (sm_100) =====

	.target	sm_100

	.elftype	@"ET_EXEC"


//--------------------- .note.nv.tkinfo           --------------------------
	.section	.note.nv.tkinfo,"",@"SHT_NOTE"
	.sectionflags	@"SHF_NOTE_NV_TKINFO"
	.tkinfo
        /*0018*/ 	.word	0x00000002
        /*0030*/ 	.string	""
        /*0030*/ 	.string	"ptxas"
        /*0030*/ 	.string	"Cuda compilation tools, release 13.0, V13.0.88"
        /*0030*/ 	.string	"Build cuda_13.0.r13.0/compiler.36424714_0"
        /*0030*/ 	.string	"-arch sm_100 -m 64 "



//--------------------- .note.nv.cuinfo           --------------------------
	.section	.note.nv.cuinfo,"",@"SHT_NOTE"
	.sectionflags	@"SHF_NOTE_NV_CUINFO"
        /*0018*/ 	.short	0x0002
        /*001a*/ 	.short	0x0064
        /*001c*/ 	.short	0x0082
	.zero		2


//--------------------- .nv.info                  --------------------------
	.section	.nv.info,"",@"SHT_CUDA_INFO"
	.align	4


	//----- nvinfo : EIATTR_REGCOUNT
	.align		4
        /*0000*/ 	.byte	0x04, 0x2f
        /*0002*/ 	.short	(.L_1 - .L_0)
	.align		4
.L_0:
        /*0004*/ 	.word	index@(_Z15matrixAddKernelPfS_ii)
        /*0008*/ 	.word	0x0000000a


	//----- nvinfo : EIATTR_FRAME_SIZE
	.align		4
.L_1:
        /*000c*/ 	.byte	0x04, 0x11
        /*000e*/ 	.short	(.L_3 - .L_2)
	.align		4
.L_2:
        /*0010*/ 	.word	index@(_Z15matrixAddKernelPfS_ii)
        /*0014*/ 	.word	0x00000000


	//----- nvinfo : EIATTR_MIN_STACK_SIZE
	.align		4
.L_3:
        /*0018*/ 	.byte	0x04, 0x12
        /*001a*/ 	.short	(.L_5 - .L_4)
	.align		4
.L_4:
        /*001c*/ 	.word	index@(_Z15matrixAddKernelPfS_ii)
        /*0020*/ 	.word	0x00000000
.L_5:


//--------------------- .nv.compat                --------------------------
	.section	.nv.compat,"",@"SHT_CUDA_COMPAT_INFO"
	.align	4
        /*0000*/ 	.byte	0x02, 0x09, 0x00, 0x00, 0x02, 0x02, 0x01, 0x00, 0x02, 0x05, 0x05, 0x00, 0x03, 0x07, 0x01, 0x01
        /*0010*/ 	.byte	0x02, 0x03, 0x00, 0x00, 0x02, 0x06, 0x01, 0x00, 0x04, 0x0b, 0x08, 0x00, 0x09, 0x00, 0x00, 0x00
        /*0020*/ 	.byte	0x00, 0x00, 0x00, 0x00


//--------------------- .nv.info._Z15matrixAddKernelPfS_ii --------------------------
	.section	.nv.info._Z15matrixAddKernelPfS_ii,"",@"SHT_CUDA_INFO"
	.sectionflags	@""
	.align	4


	//----- nvinfo : EIATTR_CUDA_API_VERSION
	.align		4
        /*0000*/ 	.byte	0x04, 0x37
        /*0002*/ 	.short	(.L_7 - .L_6)
.L_6:
        /*0004*/ 	.word	0x00000082


	//----- nvinfo : EIATTR_KPARAM_INFO
	.align		4
.L_7:
        /*0008*/ 	.byte	0x04, 0x17
        /*000a*/ 	.short	(.L_9 - .L_8)
.L_8:
        /*000c*/ 	.word	0x00000000
        /*0010*/ 	.short	0x0003
        /*0012*/ 	.short	0x0014
        /*0014*/ 	.byte	0x00, 0xf0, 0x11, 0x00


	//----- nvinfo : EIATTR_KPARAM_INFO
	.align		4
.L_9:
        /*0018*/ 	.byte	0x04, 0x17
        /*001a*/ 	.short	(.L_11 - .L_10)
.L_10:
        /*001c*/ 	.word	0x00000000
        /*0020*/ 	.short	0x0002
        /*0022*/ 	.short	0x0010
        /*0024*/ 	.byte	0x00, 0xf0, 0x11, 0x00


	//----- nvinfo : EIATTR_KPARAM_INFO
	.align		4
.L_11:
        /*0028*/ 	.byte	0x04, 0x17
        /*002a*/ 	.short	(.L_13 - .L_12)
.L_12:
        /*002c*/ 	.word	0x00000000
        /*0030*/ 	.short	0x0001
        /*0032*/ 	.short	0x0008
        /*0034*/ 	.byte	0x00, 0xf5, 0x21, 0x00


	//----- nvinfo : EIATTR_KPARAM_INFO
	.align		4
.L_13:
        /*0038*/ 	.byte	0x04, 0x17
        /*003a*/ 	.short	(.L_15 - .L_14)
.L_14:
        /*003c*/ 	.word	0x00000000
        /*0040*/ 	.short	0x0000
        /*0042*/ 	.short	0x0000
        /*0044*/ 	.byte	0x00, 0xf5, 0x21, 0x00


	//----- nvinfo : EIATTR_SPARSE_MMA_MASK
	.align		4
.L_15:
        /*0048*/ 	.byte	0x03, 0x50
        /*004a*/ 	.short	0x0000


	//----- nvinfo : EIATTR_MAXREG_COUNT
	.align		4
        /*004c*/ 	.byte	0x03, 0x1b
        /*004e*/ 	.short	0x00ff


	//----- nvinfo : EIATTR_MERCURY_ISA_VERSION
	.align		4
        /*0050*/ 	.byte	0x03, 0x5f
        /*0052*/ 	.short	0x0101


	//----- nvinfo : EIATTR_VRC_CTA_INIT_COUNT
	.align		4
        /*0054*/ 	.byte	0x02, 0x4a
	.zero		1
	.zero		1


	//----- nvinfo : EIATTR_EXIT_INSTR_OFFSETS
	.align		4
        /*0058*/ 	.byte	0x04, 0x1c
        /*005a*/ 	.short	(.L_17 - .L_16)


	//   ....[0]....
.L_16:
        /*005c*/ 	.word	0x000000c0


	//   ....[1]....
        /*0060*/ 	.word	0x00000170


	//----- nvinfo : EIATTR_CBANK_PARAM_SIZE
	.align		4
.L_17:
        /*0064*/ 	.byte	0x03, 0x19
        /*0066*/ 	.short	0x0018


	//----- nvinfo : EIATTR_PARAM_CBANK
	.align		4
        /*0068*/ 	.byte	0x04, 0x0a
        /*006a*/ 	.short	(.L_19 - .L_18)
	.align		4
.L_18:
        /*006c*/ 	.word	index@(.nv.constant0._Z15matrixAddKernelPfS_ii)
        /*0070*/ 	.short	0x0380
        /*0072*/ 	.short	0x0018


	//----- nvinfo : EIATTR_SW_WAR
	.align		4
.L_19:
        /*0074*/ 	.byte	0x04, 0x36
        /*0076*/ 	.short	(.L_21 - .L_20)
.L_20:
        /*0078*/ 	.word	0x00000008
.L_21:


//--------------------- .nv.callgraph             --------------------------
	.section	.nv.callgraph,"",@"SHT_CUDA_CALLGRAPH"
	.align	4
	.sectionentsize	8
	.align		4
        /*0000*/ 	.word	0x00000000
	.align		4
        /*0004*/ 	.word	0xffffffff
	.align		4
        /*0008*/ 	.word	0x00000000
	.align		4
        /*000c*/ 	.word	0xfffffffe
	.align		4
        /*0010*/ 	.word	0x00000000
	.align		4
        /*0014*/ 	.word	0xfffffffd
	.align		4
        /*0018*/ 	.word	0x00000000
	.align		4
        /*001c*/ 	.word	0xfffffffc


//--------------------- .text._Z15matrixAddKernelPfS_ii --------------------------
	.section	.text._Z15matrixAddKernelPfS_ii,"ax",@progbits
	.align	128
        .global         _Z15matrixAddKernelPfS_ii
        .type           _Z15matrixAddKernelPfS_ii,@function
        .size           _Z15matrixAddKernelPfS_ii,(.L_x_1 - _Z15matrixAddKernelPfS_ii)
        .other          _Z15matrixAddKernelPfS_ii,@"STO_CUDA_ENTRY STV_DEFAULT"
_Z15matrixAddKernelPfS_ii:
.text._Z15matrixAddKernelPfS_ii:
[----:B------:R-:W-:Y:S01]  /*0000*/  LDC R1, c[0x0][0x37c] ;  /* 0x0000df00ff017b82 */ /* 0x000fe20000000800 */
[----:B------:R-:W0:Y:S07]  /*0010*/  S2R R2, SR_TID.Y ;  /* 0x0000000000027919 */ /* 0x000e2e0000002200 */
[----:B------:R-:W1:Y:S01]  /*0020*/  LDC R0, c[0x0][0x360] ;  /* 0x0000d800ff007b82 */ /* 0x000e620000000800 */
[----:B------:R-:W2:Y:S01]  /*0030*/  LDCU.64 UR6, c[0x0][0x390] ;  /* 0x00007200ff0677ac */ /* 0x000ea20008000a00 */
[----:B------:R-:W1:Y:S06]  /*0040*/  S2R R3, SR_TID.X ;  /* 0x0000000000037919 */ /* 0x000e6c0000002100 */
[----:B------:R-:W0:Y:S08]  /*0050*/  S2UR UR5, SR_CTAID.Y ;  /* 0x00000000000579c3 */ /* 0x000e300000002600 */
[----:B------:R-:W0:Y:S08]  /*0060*/  LDC R7, c[0x0][0x364] ;  /* 0x0000d900ff077b82 */ /* 0x000e300000000800 */
[----:B------:R-:W1:Y:S01]  /*0070*/  S2UR UR4, SR_CTAID.X ;  /* 0x00000000000479c3 */ /* 0x000e620000002500 */
[----:B0-----:R-:W-:-:S05]  /*0080*/  IMAD R7, R7, UR5, R2 ;  /* 0x0000000507077c24 */ /* 0x001fca000f8e0202 */
[----:B--2---:R-:W-:Y:S01]  /*0090*/  ISETP.GE.AND P0, PT, R7, UR7, PT ;  /* 0x0000000707007c0c */ /* 0x004fe2000bf06270 */
[----:B-1----:R-:W-:-:S05]  /*00a0*/  IMAD R0, R0, UR4, R3 ;  /* 0x0000000400007c24 */ /* 0x002fca000f8e0203 */
[----:B------:R-:W-:-:S13]  /*00b0*/  ISETP.GE.OR P0, PT, R0, UR6, P0 ;  /* 0x0000000600007c0c */ /* 0x000fda0008706670 */
[----:B------:R-:W-:Y:S05]  /*00c0*/  @P0 EXIT ;  /* 0x000000000000094d */ /* 0x000fea0003800000 */
[----:B------:R-:W0:Y:S01]  /*00d0*/  LDC.64 R4, c[0x0][0x388] ;  /* 0x0000e200ff047b82 */ /* 0x000e220000000a00 */
[----:B------:R-:W1:Y:S01]  /*00e0*/  LDCU.64 UR4, c[0x0][0x358] ;  /* 0x00006b00ff0477ac */ /* 0x000e620008000a00 */
[----:B------:R-:W-:-:S06]  /*00f0*/  IMAD R7, R7, UR6, R0 ;  /* 0x0000000607077c24 */ /* 0x000fcc000f8e0200 */
[----:B------:R-:W2:Y:S01]  /*0100*/  LDC.64 R2, c[0x0][0x380] ;  /* 0x0000e000ff027b82 */ /* 0x000ea20000000a00 */
[----:B0-----:R-:W-:-:S06]  /*0110*/  IMAD.WIDE R4, R7, 0x4, R4 ;  /* 0x0000000407047825 */ /* 0x001fcc00078e0204 */
[----:B-1----:R-:W3:Y:S01]  /*0120*/  LDG.E R5, desc[UR4][R4.64] ;  /* 0x0000000404057981 */ /* 0x002ee2000c1e1900 */
[----:B--2---:R-:W-:-:S05]  /*0130*/  IMAD.WIDE R2, R7, 0x4, R2 ;  /* 0x0000000407027825 */ /* 0x004fca00078e0202 */
[----:B------:R-:W3:Y:S02]  /*0140*/  LDG.E R0, desc[UR4][R2.64] ;  /* 0x0000000402007981 */ /* 0x000ee4000c1e1900 */
[----:B---3--:R-:W-:-:S05]  /*0150*/  FADD R7, R0, R5 ;  /* 0x0000000500077221 */ /* 0x008fca0000000000 */
[----:B------:R-:W-:Y:S01]  /*0160*/  STG.E desc[UR4][R2.64], R7 ;  /* 0x0000000702007986 */ /* 0x000fe2000c101904 */
[----:B------:R-:W-:Y:S05]  /*0170*/  EXIT ;  /* 0x000000000000794d */ /* 0x000fea0003800000 */
.L_x_0:
[----:B------:R-:W-:-:S00]  /*0180*/  BRA `(.L_x_0) ;  /* 0xfffffffc00fc7947 */ /* 0x000fc0000383ffff */
[----:B------:R-:W-:-:S00]  /*0190*/  NOP ;  /* 0x0000000000007918 */ /* 0x000fc00000000000 */
        /* <DEDUP_REMOVED lines=14> */
.L_x_1:


//--------------------- .nv.shared.reserved.0     --------------------------
	.section	.nv.shared.reserved.0,"aw",@nobits
	.weak		__nv_reservedSMEM_offset_0_alias
	.size		__nv_reservedSMEM_offset_0_alias, 0, 64
	.other		__nv_reservedSMEM_offset_0_alias,@"STO_CUDA_RESERVED_SHARED STV_DEFAULT"
__nv_reservedSMEM_offset_0_alias:
	.zero		0
	.zero		64


//--------------------- .nv.constant0._Z15matrixAddKernelPfS_ii --------------------------
	.section	.nv.constant0._Z15matrixAddKernelPfS_ii,"a",@progbits
	.sectionflags	@""
	.align	4
.nv.constant0._Z15matrixAddKernelPfS_ii:
	.zero		920


//--------------------- SYMBOLS --------------------------

	.type		.nv.reservedSmem.offset0,@object
	.size		.nv.reservedSmem.offset0,0x4
